//
// Generated by NVIDIA NVVM Compiler
//
// Compiler Build ID: CL-36424714
// Cuda compilation tools, release 13.0, V13.0.88
// Based on NVVM 20.0.0
//

.version 9.0
.target sm_100
.address_size 64

	// .globl	_Z21arrayConversionKernelPfPti

.visible .entry _Z21arrayConversionKernelPfPti(
	.param .u64 .ptr .align 1 _Z21arrayConversionKernelPfPti_param_0,
	.param .u64 .ptr .align 1 _Z21arrayConversionKernelPfPti_param_1,
	.param .u32 _Z21arrayConversionKernelPfPti_param_2
)
{
	.reg .pred 	%p<2>;
	.reg .b16 	%rs<2>;
	.reg .b32 	%r<6>;
	.reg .b32 	%f<2>;
	.reg .b64 	%rd<9>;

	ld.param.u64 	%rd1, [_Z21arrayConversionKernelPfPti_param_0];
	ld.param.u64 	%rd2, [_Z21arrayConversionKernelPfPti_param_1];
	ld.param.u32 	%r2, [_Z21arrayConversionKernelPfPti_param_2];
	mov.u32 	%r3, %ctaid.x;
	mov.u32 	%r4, %ntid.x;
	mov.u32 	%r5, %tid.x;
	mad.lo.s32 	%r1, %r3, %r4, %r5;
	setp.ge.s32 	%p1, %r1, %r2;
	@%p1 bra 	$L__BB0_2;
	cvta.to.global.u64 	%rd3, %rd2;
	cvta.to.global.u64 	%rd4, %rd1;
	mul.wide.s32 	%rd5, %r1, 2;
	add.s64 	%rd6, %rd3, %rd5;
	ld.global.u16 	%rs1, [%rd6];
	cvt.rn.f32.u16 	%f1, %rs1;
	mul.wide.s32 	%rd7, %r1, 4;
	add.s64 	%rd8, %rd4, %rd7;
	st.global.f32 	[%rd8], %f1;
$L__BB0_2:
	ret;

}


// ===== COMPILED SASS (sm_100) =====

	.target	sm_100

	.elftype	@"ET_EXEC"


//--------------------- .note.nv.tkinfo           --------------------------
	.section	.note.nv.tkinfo,"",@"SHT_NOTE"
	.sectionflags	@"SHF_NOTE_NV_TKINFO"
	.tkinfo
        /*0018*/ 	.word	0x00000002
        /*0030*/ 	.string	""
        /*0030*/ 	.string	"ptxas"
        /*0030*/ 	.string	"Cuda compilation tools, release 13.0, V13.0.88"
        /*0030*/ 	.string	"Build cuda_13.0.r13.0/compiler.36424714_0"
        /*0030*/ 	.string	"-arch sm_100 -m 64 "



//--------------------- .note.nv.cuinfo           --------------------------
	.section	.note.nv.cuinfo,"",@"SHT_NOTE"
	.sectionflags	@"SHF_NOTE_NV_CUINFO"
        /*0018*/ 	.short	0x0002
        /*001a*/ 	.short	0x0064
        /*001c*/ 	.short	0x0082
	.zero		2


//--------------------- .nv.info                  --------------------------
	.section	.nv.info,"",@"SHT_CUDA_INFO"
	.align	4


	//----- nvinfo : EIATTR_REGCOUNT
	.align		4
        /*0000*/ 	.byte	0x04, 0x2f
        /*0002*/ 	.short	(.L_1 - .L_0)
	.align		4
.L_0:
        /*0004*/ 	.word	index@(_Z21arrayConversionKernelPfPti)
        /*0008*/ 	.word	0x0000000a


	//----- nvinfo : EIATTR_FRAME_SIZE
	.align		4
.L_1:
        /*000c*/ 	.byte	0x04, 0x11
        /*000e*/ 	.short	(.L_3 - .L_2)
	.align		4
.L_2:
        /*0010*/ 	.word	index@(_Z21arrayConversionKernelPfPti)
        /*0014*/ 	.word	0x00000000


	//----- nvinfo : EIATTR_MIN_STACK_SIZE
	.align		4
.L_3:
        /*0018*/ 	.byte	0x04, 0x12
        /*001a*/ 	.short	(.L_5 - .L_4)
	.align		4
.L_4:
        /*001c*/ 	.word	index@(_Z21arrayConversionKernelPfPti)
        /*0020*/ 	.word	0x00000000
.L_5:


//--------------------- .nv.compat                --------------------------
	.section	.nv.compat,"",@"SHT_CUDA_COMPAT_INFO"
	.align	4
        /*0000*/ 	.byte	0x02, 0x09, 0x00, 0x00, 0x02, 0x02, 0x01, 0x00, 0x02, 0x05, 0x05, 0x00, 0x03, 0x07, 0x01, 0x01
        /*0010*/ 	.byte	0x02, 0x03, 0x00, 0x00, 0x02, 0x06, 0x01, 0x00, 0x04, 0x0b, 0x08, 0x00, 0x09, 0x00, 0x00, 0x00
        /*0020*/ 	.byte	0x00, 0x00, 0x00, 0x00


//--------------------- .nv.info._Z21arrayConversionKernelPfPti --------------------------
	.section	.nv.info._Z21arrayConversionKernelPfPti,"",@"SHT_CUDA_INFO"
	.sectionflags	@""
	.align	4


	//----- nvinfo : EIATTR_CUDA_API_VERSION
	.align		4
        /*0000*/ 	.byte	0x04, 0x37
        /*0002*/ 	.short	(.L_7 - .L_6)
.L_6:
        /*0004*/ 	.word	0x00000082


	//----- nvinfo : EIATTR_KPARAM_INFO
	.align		4
.L_7:
        /*0008*/ 	.byte	0x04, 0x17
        /*000a*/ 	.short	(.L_9 - .L_8)
.L_8:
        /*000c*/ 	.word	0x00000000
        /*0010*/ 	.short	0x0002
        /*0012*/ 	.short	0x0010
        /*0014*/ 	.byte	0x00, 0xf0, 0x11, 0x00


	//----- nvinfo : EIATTR_KPARAM_INFO
	.align		4
.L_9:
        /*0018*/ 	.byte	0x04, 0x17
        /*001a*/ 	.short	(.L_11 - .L_10)
.L_10:
        /*001c*/ 	.word	0x00000000
        /*0020*/ 	.short	0x0001
        /*0022*/ 	.short	0x0008
        /*0024*/ 	.byte	0x00, 0xf5, 0x21, 0x00


	//----- nvinfo : EIATTR_KPARAM_INFO
	.align		4
.L_11:
        /*0028*/ 	.byte	0x04, 0x17
        /*002a*/ 	.short	(.L_13 - .L_12)
.L_12:
        /*002c*/ 	.word	0x00000000
        /*0030*/ 	.short	0x0000
        /*0032*/ 	.short	0x0000
        /*0034*/ 	.byte	0x00, 0xf5, 0x21, 0x00


	//----- nvinfo : EIATTR_SPARSE_MMA_MASK
	.align		4
.L_13:
        /*0038*/ 	.byte	0x03, 0x50
        /*003a*/ 	.short	0x0000


	//----- nvinfo : EIATTR_MAXREG_COUNT
	.align		4
        /*003c*/ 	.byte	0x03, 0x1b
        /*003e*/ 	.short	0x00ff


	//----- nvinfo : EIATTR_MERCURY_ISA_VERSION
	.align		4
        /*0040*/ 	.byte	0x03, 0x5f
        /*0042*/ 	.short	0x0101


	//----- nvinfo : EIATTR_VRC_CTA_INIT_COUNT
	.align		4
        /*0044*/ 	.byte	0x02, 0x4a
	.zero		1
	.zero		1


	//----- nvinfo : EIATTR_EXIT_INSTR_OFFSETS
	.align		4
        /*0048*/ 	.byte	0x04, 0x1c
        /*004a*/ 	.short	(.L_15 - .L_14)


	//   ....[0]....
.L_14:
        /*004c*/ 	.word	0x00000070


	//   ....[1]....
        /*0050*/ 	.word	0x00000100


	//----- nvinfo : EIATTR_CBANK_PARAM_SIZE
	.align		4
.L_15:
        /*0054*/ 	.byte	0x03, 0x19
        /*0056*/ 	.short	0x0014


	//----- nvinfo : EIATTR_PARAM_CBANK
	.align		4
        /*0058*/ 	.byte	0x04, 0x0a
        /*005a*/ 	.short	(.L_17 - .L_16)
	.align		4
.L_16:
        /*005c*/ 	.word	index@(.nv.constant0._Z21arrayConversionKernelPfPti)
        /*0060*/ 	.short	0x0380
        /*0062*/ 	.short	0x0014


	//----- nvinfo : EIATTR_SW_WAR
	.align		4
.L_17:
        /*0064*/ 	.byte	0x04, 0x36
        /*0066*/ 	.short	(.L_19 - .L_18)
.L_18:
        /*0068*/ 	.word	0x00000008
.L_19:


//--------------------- .nv.callgraph             --------------------------
	.section	.nv.callgraph,"",@"SHT_CUDA_CALLGRAPH"
	.align	4
	.sectionentsize	8
	.align		4
        /*0000*/ 	.word	0x00000000
	.align		4
        /*0004*/ 	.word	0xffffffff
	.align		4
        /*0008*/ 	.word	0x00000000
	.align		4
        /*000c*/ 	.word	0xfffffffe
	.align		4
        /*0010*/ 	.word	0x00000000
	.align		4
        /*0014*/ 	.word	0xfffffffd
	.align		4
        /*0018*/ 	.word	0x00000000
	.align		4
        /*001c*/ 	.word	0xfffffffc


//--------------------- .text._Z21arrayConversionKernelPfPti --------------------------
	.section	.text._Z21arrayConversionKernelPfPti,"ax",@progbits
	.align	128
        .global         _Z21arrayConversionKernelPfPti
        .type           _Z21arrayConversionKernelPfPti,@function
        .size           _Z21arrayConversionKernelPfPti,(.L_x_1 - _Z21arrayConversionKernelPfPti)
        .other          _Z21arrayConversionKernelPfPti,@"STO_CUDA_ENTRY STV_DEFAULT"
_Z21arrayConversionKernelPfPti:
.text._Z21arrayConversionKernelPfPti:
[----:B------:R-:W-:Y:S01]  /*0000*/  LDC R1, c[0x0][0x37c] ;  /* 0x0000df00ff017b82 */ /* 0x000fe20000000800 */
[----:B------:R-:W0:Y:S07]  /*0010*/  S2R R0, SR_TID.X ;  /* 0x0000000000007919 */ /* 0x000e2e0000002100 */
[----:B------:R-:W0:Y:S01]  /*0020*/  S2UR UR4, SR_CTAID.X ;  /* 0x00000000000479c3 */ /* 0x000e220000002500 */
[----:B------:R-:W1:Y:S07]  /*0030*/  LDCU UR5, c[0x0][0x390] ;  /* 0x00007200ff0577ac */ /* 0x000e6e0008000800 */
[----:B------:R-:W0:Y:S02]  /*0040*/  LDC R7, c[0x0][0x360] ;  /* 0x0000d800ff077b82 */ /* 0x000e240000000800 */
[----:B0-----:R-:W-:-:S05]  /*0050*/  IMAD R7, R7, UR4, R0 ;  /* 0x0000000407077c24 */ /* 0x001fca000f8e0200 */
[----:B-1----:R-:W-:-:S13]  /*0060*/  ISETP.GE.AND P0, PT, R7, UR5, PT ;  /* 0x0000000507007c0c */ /* 0x002fda000bf06270 */
[----:B------:R-:W-:Y:S05]  /*0070*/  @P0 EXIT ;  /* 0x000000000000094d */ /* 0x000fea0003800000 */
[----:B------:R-:W0:Y:S01]  /*0080*/  LDC.64 R2, c[0x0][0x388] ;  /* 0x0000e200ff027b82 */ /* 0x000e220000000a00 */
[----:B------:R-:W1:Y:S07]  /*0090*/  LDCU.64 UR4, c[0x0][0x358] ;  /* 0x00006b00ff0477ac */ /* 0x000e6e0008000a00 */
[----:B------:R-:W2:Y:S01]  /*00a0*/  LDC.64 R4, c[0x0][0x380] ;  /* 0x0000e000ff047b82 */ /* 0x000ea20000000a00 */
[----:B0-----:R-:W-:-:S06]  /*00b0*/  IMAD.WIDE R2, R7, 0x2, R2 ;  /* 0x0000000207027825 */ /* 0x001fcc00078e0202 */
[----:B-1----:R-:W3:Y:S01]  /*00c0*/  LDG.E.U16 R2, desc[UR4][R2.64] ;  /* 0x0000000402027981 */ /* 0x002ee2000c1e1500 */
[----:B--2---:R-:W-:Y:S01]  /*00d0*/  IMAD.WIDE R4, R7, 0x4, R4 ;  /* 0x0000000407047825 */ /* 0x004fe200078e0204 */
[----:B---3--:R-:W-:-:S05]  /*00e0*/  I2FP.F32.U32 R7, R2 ;  /* 0x0000000200077245 */ /* 0x008fca0000201000 */
[----:B------:R-:W-:Y:S01]  /*00f0*/  STG.E desc[UR4][R4.64], R7 ;  /* 0x0000000704007986 */ /* 0x000fe2000c101904 */
[----:B------:R-:W-:Y:S05]  /*0100*/  EXIT ;  /* 0x000000000000794d */ /* 0x000fea0003800000 */
.L_x_0:
[----:B------:R-:W-:-:S00]  /*0110*/  BRA `(.L_x_0) ;  /* 0xfffffffc00fc7947 */ /* 0x000fc0000383ffff */
[----:B------:R-:W-:-:S00]  /*0120*/  NOP ;  /* 0x0000000000007918 */ /* 0x000fc00000000000 */
        /* <DEDUP_REMOVED lines=13> */
.L_x_1:


//--------------------- .nv.shared.reserved.0     --------------------------
	.section	.nv.shared.reserved.0,"aw",@nobits
	.weak		__nv_reservedSMEM_offset_0_alias
	.size		__nv_reservedSMEM_offset_0_alias, 0, 64
	.other		__nv_reservedSMEM_offset_0_alias,@"STO_CUDA_RESERVED_SHARED STV_DEFAULT"
__nv_reservedSMEM_offset_0_alias:
	.zero		0
	.zero		64


//--------------------- .nv.constant0._Z21arrayConversionKernelPfPti --------------------------
	.section	.nv.constant0._Z21arrayConversionKernelPfPti,"a",@progbits
	.sectionflags	@""
	.align	4
.nv.constant0._Z21arrayConversionKernelPfPti:
	.zero		916


//--------------------- SYMBOLS --------------------------

	.type		.nv.reservedSmem.offset0,@object
	.size		.nv.reservedSmem.offset0,0x4
